//
// Generated by NVIDIA NVVM Compiler
//
// Compiler Build ID: CL-36424714
// Cuda compilation tools, release 13.0, V13.0.88
// Based on NVVM 20.0.0
//

.version 9.0
.target sm_100
.address_size 64

	// .globl	_Z15squareMatrixMulPKiS0_Pii
.extern .func __assertfail
(
	.param .b64 __assertfail_param_0,
	.param .b64 __assertfail_param_1,
	.param .b32 __assertfail_param_2,
	.param .b64 __assertfail_param_3,
	.param .b64 __assertfail_param_4
)
;
.global .align 1 .b8 __unnamed_1[59] = {118, 111, 105, 100, 32, 115, 113, 117, 97, 114, 101, 77, 97, 116, 114, 105, 120, 77, 117, 108, 40, 99, 111, 110, 115, 116, 32, 105, 110, 116, 32, 42, 44, 32, 99, 111, 110, 115, 116, 32, 105, 110, 116, 32, 42, 44, 32, 105, 110, 116, 32, 42, 44, 32, 105, 110, 116, 41};
.global .align 1 .b8 $str[25] = {98, 108, 111, 99, 107, 68, 105, 109, 46, 120, 32, 61, 61, 32, 98, 108, 111, 99, 107, 68, 105, 109, 46, 121};
.global .align 1 .b8 $str$1[27] = {47, 116, 109, 112, 47, 115, 97, 115, 115, 95, 99, 117, 95, 98, 99, 52, 108, 98, 103, 113, 102, 47, 107, 46, 99, 117};
.global .align 1 .b8 $str$2[23] = {103, 114, 105, 100, 68, 105, 109, 46, 120, 32, 61, 61, 32, 103, 114, 105, 100, 68, 105, 109, 46, 121};

.visible .entry _Z15squareMatrixMulPKiS0_Pii(
	.param .u64 .ptr .align 1 _Z15squareMatrixMulPKiS0_Pii_param_0,
	.param .u64 .ptr .align 1 _Z15squareMatrixMulPKiS0_Pii_param_1,
	.param .u64 .ptr .align 1 _Z15squareMatrixMulPKiS0_Pii_param_2,
	.param .u32 _Z15squareMatrixMulPKiS0_Pii_param_3
)
{
	.reg .pred 	%p<14>;
	.reg .b32 	%r<98>;
	.reg .b64 	%rd<78>;

	ld.param.u64 	%rd15, [_Z15squareMatrixMulPKiS0_Pii_param_0];
	ld.param.u64 	%rd16, [_Z15squareMatrixMulPKiS0_Pii_param_1];
	ld.param.u64 	%rd14, [_Z15squareMatrixMulPKiS0_Pii_param_2];
	ld.param.u32 	%r25, [_Z15squareMatrixMulPKiS0_Pii_param_3];
	cvta.to.global.u64 	%rd1, %rd16;
	cvta.to.global.u64 	%rd2, %rd15;
	mov.u32 	%r1, %ntid.x;
	mov.u32 	%r2, %ntid.y;
	setp.eq.s32 	%p1, %r1, %r2;
	@%p1 bra 	$L__BB0_2;
	mov.u64 	%rd17, $str;
	cvta.global.u64 	%rd18, %rd17;
	mov.u64 	%rd19, $str$1;
	cvta.global.u64 	%rd20, %rd19;
	mov.u64 	%rd21, __unnamed_1;
	cvta.global.u64 	%rd22, %rd21;
	{ // callseq 0, 0
	.param .b64 param0;
	st.param.b64 	[param0], %rd18;
	.param .b64 param1;
	st.param.b64 	[param1], %rd20;
	.param .b32 param2;
	st.param.b32 	[param2], 14;
	.param .b64 param3;
	st.param.b64 	[param3], %rd22;
	.param .b64 param4;
	st.param.b64 	[param4], 1;
	call.uni 
	__assertfail, 
	(
	param0, 
	param1, 
	param2, 
	param3, 
	param4
	);
	} // callseq 0
$L__BB0_2:
	mov.u32 	%r26, %nctaid.x;
	mov.u32 	%r27, %nctaid.y;
	setp.eq.s32 	%p2, %r26, %r27;
	@%p2 bra 	$L__BB0_4;
	mov.u64 	%rd23, $str$2;
	cvta.global.u64 	%rd24, %rd23;
	mov.u64 	%rd25, $str$1;
	cvta.global.u64 	%rd26, %rd25;
	mov.u64 	%rd27, __unnamed_1;
	cvta.global.u64 	%rd28, %rd27;
	{ // callseq 1, 0
	.param .b64 param0;
	st.param.b64 	[param0], %rd24;
	.param .b64 param1;
	st.param.b64 	[param1], %rd26;
	.param .b32 param2;
	st.param.b32 	[param2], 15;
	.param .b64 param3;
	st.param.b64 	[param3], %rd28;
	.param .b64 param4;
	st.param.b64 	[param4], 1;
	call.uni 
	__assertfail, 
	(
	param0, 
	param1, 
	param2, 
	param3, 
	param4
	);
	} // callseq 1
$L__BB0_4:
	mov.u32 	%r28, %ctaid.y;
	mov.u32 	%r29, %tid.y;
	mad.lo.s32 	%r30, %r28, %r2, %r29;
	mov.u32 	%r31, %ctaid.x;
	mov.u32 	%r32, %tid.x;
	mad.lo.s32 	%r3, %r31, %r1, %r32;
	mul.lo.s32 	%r4, %r25, %r30;
	add.s32 	%r33, %r4, %r3;
	cvta.to.global.u64 	%rd29, %rd14;
	mul.wide.s32 	%rd30, %r33, 4;
	add.s64 	%rd3, %rd29, %rd30;
	mov.b32 	%r34, 0;
	st.global.u32 	[%rd3], %r34;
	mul.lo.s32 	%r35, %r25, %r25;
	setp.ge.s32 	%p3, %r33, %r35;
	setp.lt.s32 	%p4, %r25, 1;
	or.pred  	%p5, %p3, %p4;
	@%p5 bra 	$L__BB0_16;
	and.b32  	%r5, %r25, 7;
	setp.lt.u32 	%p6, %r25, 8;
	mov.b32 	%r92, 0;
	mov.u32 	%r95, %r92;
	@%p6 bra 	$L__BB0_8;
	and.b32  	%r38, %r25, 2147483640;
	neg.s32 	%r90, %r38;
	mul.wide.u32 	%rd31, %r25, 4;
	add.s64 	%rd4, %rd1, %rd31;
	mul.wide.u32 	%rd32, %r25, 8;
	add.s64 	%rd5, %rd1, %rd32;
	mul.wide.u32 	%rd33, %r25, 12;
	add.s64 	%rd6, %rd1, %rd33;
	mul.wide.u32 	%rd34, %r25, 16;
	add.s64 	%rd7, %rd1, %rd34;
	mul.wide.u32 	%rd35, %r25, 20;
	add.s64 	%rd8, %rd1, %rd35;
	mul.wide.u32 	%rd36, %r25, 24;
	add.s64 	%rd9, %rd1, %rd36;
	mul.wide.u32 	%rd37, %r25, 28;
	add.s64 	%rd10, %rd1, %rd37;
	mul.wide.u32 	%rd38, %r4, 4;
	add.s64 	%rd39, %rd38, %rd2;
	add.s64 	%rd77, %rd39, 16;
	mov.b32 	%r92, 0;
	mov.u32 	%r89, %r3;
$L__BB0_7:
	.pragma "nounroll";
	and.b32  	%r95, %r25, 2147483640;
	mul.wide.s32 	%rd40, %r89, 4;
	add.s64 	%rd41, %rd4, %rd40;
	add.s64 	%rd42, %rd5, %rd40;
	add.s64 	%rd43, %rd6, %rd40;
	add.s64 	%rd44, %rd7, %rd40;
	add.s64 	%rd45, %rd8, %rd40;
	add.s64 	%rd46, %rd9, %rd40;
	add.s64 	%rd47, %rd10, %rd40;
	add.s64 	%rd48, %rd1, %rd40;
	ld.global.u32 	%r39, [%rd77+-16];
	ld.global.u32 	%r40, [%rd48];
	mad.lo.s32 	%r41, %r40, %r39, %r92;
	st.global.u32 	[%rd3], %r41;
	ld.global.u32 	%r42, [%rd77+-12];
	ld.global.u32 	%r43, [%rd41];
	mad.lo.s32 	%r44, %r43, %r42, %r41;
	st.global.u32 	[%rd3], %r44;
	ld.global.u32 	%r45, [%rd77+-8];
	ld.global.u32 	%r46, [%rd42];
	mad.lo.s32 	%r47, %r46, %r45, %r44;
	st.global.u32 	[%rd3], %r47;
	ld.global.u32 	%r48, [%rd77+-4];
	ld.global.u32 	%r49, [%rd43];
	mad.lo.s32 	%r50, %r49, %r48, %r47;
	st.global.u32 	[%rd3], %r50;
	ld.global.u32 	%r51, [%rd77];
	ld.global.u32 	%r52, [%rd44];
	mad.lo.s32 	%r53, %r52, %r51, %r50;
	st.global.u32 	[%rd3], %r53;
	ld.global.u32 	%r54, [%rd77+4];
	ld.global.u32 	%r55, [%rd45];
	mad.lo.s32 	%r56, %r55, %r54, %r53;
	st.global.u32 	[%rd3], %r56;
	ld.global.u32 	%r57, [%rd77+8];
	ld.global.u32 	%r58, [%rd46];
	mad.lo.s32 	%r59, %r58, %r57, %r56;
	st.global.u32 	[%rd3], %r59;
	ld.global.u32 	%r60, [%rd77+12];
	ld.global.u32 	%r61, [%rd47];
	mad.lo.s32 	%r92, %r61, %r60, %r59;
	st.global.u32 	[%rd3], %r92;
	add.s32 	%r90, %r90, 8;
	shl.b32 	%r62, %r25, 3;
	add.s32 	%r89, %r89, %r62;
	add.s64 	%rd77, %rd77, 32;
	setp.ne.s32 	%p7, %r90, 0;
	@%p7 bra 	$L__BB0_7;
$L__BB0_8:
	setp.eq.s32 	%p8, %r5, 0;
	@%p8 bra 	$L__BB0_16;
	and.b32  	%r16, %r25, 3;
	setp.lt.u32 	%p9, %r5, 4;
	@%p9 bra 	$L__BB0_11;
	add.s32 	%r63, %r95, %r4;
	mul.wide.u32 	%rd49, %r63, 4;
	add.s64 	%rd50, %rd2, %rd49;
	ld.global.u32 	%r64, [%rd50];
	mad.lo.s32 	%r65, %r95, %r25, %r3;
	mul.wide.s32 	%rd51, %r65, 4;
	add.s64 	%rd52, %rd1, %rd51;
	ld.global.u32 	%r66, [%rd52];
	mad.lo.s32 	%r67, %r66, %r64, %r92;
	st.global.u32 	[%rd3], %r67;
	cvt.u64.u32 	%rd53, %r4;
	cvt.u64.u32 	%rd54, %r95;
	add.s64 	%rd55, %rd54, %rd53;
	shl.b64 	%rd56, %rd55, 2;
	add.s64 	%rd57, %rd2, %rd56;
	ld.global.u32 	%r68, [%rd57+4];
	mul.wide.u32 	%rd58, %r25, 4;
	add.s64 	%rd59, %rd52, %rd58;
	ld.global.u32 	%r69, [%rd59];
	mad.lo.s32 	%r70, %r69, %r68, %r67;
	st.global.u32 	[%rd3], %r70;
	ld.global.u32 	%r71, [%rd57+8];
	add.s64 	%rd60, %rd59, %rd58;
	ld.global.u32 	%r72, [%rd60];
	mad.lo.s32 	%r73, %r72, %r71, %r70;
	st.global.u32 	[%rd3], %r73;
	ld.global.u32 	%r74, [%rd57+12];
	add.s64 	%rd61, %rd60, %rd58;
	ld.global.u32 	%r75, [%rd61];
	mad.lo.s32 	%r92, %r75, %r74, %r73;
	st.global.u32 	[%rd3], %r92;
	add.s32 	%r95, %r95, 4;
$L__BB0_11:
	setp.eq.s32 	%p10, %r16, 0;
	@%p10 bra 	$L__BB0_16;
	setp.eq.s32 	%p11, %r16, 1;
	@%p11 bra 	$L__BB0_14;
	add.s32 	%r76, %r95, %r4;
	mul.wide.u32 	%rd62, %r76, 4;
	add.s64 	%rd63, %rd2, %rd62;
	ld.global.u32 	%r77, [%rd63];
	mad.lo.s32 	%r78, %r95, %r25, %r3;
	mul.wide.s32 	%rd64, %r78, 4;
	add.s64 	%rd65, %rd1, %rd64;
	ld.global.u32 	%r79, [%rd65];
	mad.lo.s32 	%r80, %r79, %r77, %r92;
	st.global.u32 	[%rd3], %r80;
	cvt.u64.u32 	%rd66, %r4;
	cvt.u64.u32 	%rd67, %r95;
	add.s64 	%rd68, %rd67, %rd66;
	shl.b64 	%rd69, %rd68, 2;
	add.s64 	%rd70, %rd2, %rd69;
	ld.global.u32 	%r81, [%rd70+4];
	mul.wide.u32 	%rd71, %r25, 4;
	add.s64 	%rd72, %rd65, %rd71;
	ld.global.u32 	%r82, [%rd72];
	mad.lo.s32 	%r92, %r82, %r81, %r80;
	st.global.u32 	[%rd3], %r92;
	add.s32 	%r95, %r95, 2;
$L__BB0_14:
	and.b32  	%r83, %r25, 1;
	setp.eq.b32 	%p12, %r83, 1;
	not.pred 	%p13, %p12;
	@%p13 bra 	$L__BB0_16;
	add.s32 	%r84, %r95, %r4;
	mul.wide.u32 	%rd73, %r84, 4;
	add.s64 	%rd74, %rd2, %rd73;
	ld.global.u32 	%r85, [%rd74];
	mad.lo.s32 	%r86, %r95, %r25, %r3;
	mul.wide.s32 	%rd75, %r86, 4;
	add.s64 	%rd76, %rd1, %rd75;
	ld.global.u32 	%r87, [%rd76];
	mad.lo.s32 	%r88, %r87, %r85, %r92;
	st.global.u32 	[%rd3], %r88;
$L__BB0_16:
	ret;

}


// ===== COMPILED SASS (sm_100) =====

	.target	sm_100

	.elftype	@"ET_EXEC"


//--------------------- .note.nv.tkinfo           --------------------------
	.section	.note.nv.tkinfo,"",@"SHT_NOTE"
	.sectionflags	@"SHF_NOTE_NV_TKINFO"
	.tkinfo
        /*0018*/ 	.word	0x00000002
        /*0030*/ 	.string	""
        /*0030*/ 	.string	"ptxas"
        /*0030*/ 	.string	"Cuda compilation tools, release 13.0, V13.0.88"
        /*0030*/ 	.string	"Build cuda_13.0.r13.0/compiler.36424714_0"
        /*0030*/ 	.string	"-arch sm_100 -m 64 "



//--------------------- .note.nv.cuinfo           --------------------------
	.section	.note.nv.cuinfo,"",@"SHT_NOTE"
	.sectionflags	@"SHF_NOTE_NV_CUINFO"
        /*0018*/ 	.short	0x0002
        /*001a*/ 	.short	0x0064
        /*001c*/ 	.short	0x0082
	.zero		2


//--------------------- .nv.info                  --------------------------
	.section	.nv.info,"",@"SHT_CUDA_INFO"
	.align	4


	//----- nvinfo : EIATTR_REGCOUNT
	.align		4
        /*0000*/ 	.byte	0x04, 0x2f
        /*0002*/ 	.short	(.L_5 - .L_4)
	.align		4
.L_4:
        /*0004*/ 	.word	index@(_Z15squareMatrixMulPKiS0_Pii)
        /*0008*/ 	.word	0x00000020


	//----- nvinfo : EIATTR_FRAME_SIZE
	.align		4
.L_5:
        /*000c*/ 	.byte	0x04, 0x11
        /*000e*/ 	.short	(.L_7 - .L_6)
	.align		4
.L_6:
        /*0010*/ 	.word	index@(_Z15squareMatrixMulPKiS0_Pii)
        /*0014*/ 	.word	0x00000000


	//----- nvinfo : EIATTR_MIN_STACK_SIZE
	.align		4
.L_7:
        /*0018*/ 	.byte	0x04, 0x12
        /*001a*/ 	.short	(.L_9 - .L_8)
	.align		4
.L_8:
        /*001c*/ 	.word	index@(_Z15squareMatrixMulPKiS0_Pii)
        /*0020*/ 	.word	0x00000000
.L_9:


//--------------------- .nv.compat                --------------------------
	.section	.nv.compat,"",@"SHT_CUDA_COMPAT_INFO"
	.align	4
        /*0000*/ 	.byte	0x02, 0x09, 0x00, 0x00, 0x02, 0x02, 0x01, 0x00, 0x02, 0x05, 0x05, 0x00, 0x03, 0x07, 0x01, 0x01
        /*0010*/ 	.byte	0x02, 0x03, 0x00, 0x00, 0x02, 0x06, 0x01, 0x00, 0x04, 0x0b, 0x08, 0x00, 0x09, 0x00, 0x00, 0x00
        /*0020*/ 	.byte	0x00, 0x00, 0x00, 0x00


//--------------------- .nv.info._Z15squareMatrixMulPKiS0_Pii --------------------------
	.section	.nv.info._Z15squareMatrixMulPKiS0_Pii,"",@"SHT_CUDA_INFO"
	.sectionflags	@""
	.align	4


	//----- nvinfo : EIATTR_CUDA_API_VERSION
	.align		4
        /*0000*/ 	.byte	0x04, 0x37
        /*0002*/ 	.short	(.L_11 - .L_10)
.L_10:
        /*0004*/ 	.word	0x00000082


	//----- nvinfo : EIATTR_KPARAM_INFO
	.align		4
.L_11:
        /*0008*/ 	.byte	0x04, 0x17
        /*000a*/ 	.short	(.L_13 - .L_12)
.L_12:
        /*000c*/ 	.word	0x00000000
        /*0010*/ 	.short	0x0003
        /*0012*/ 	.short	0x0018
        /*0014*/ 	.byte	0x00, 0xf0, 0x11, 0x00


	//----- nvinfo : EIATTR_KPARAM_INFO
	.align		4
.L_13:
        /*0018*/ 	.byte	0x04, 0x17
        /*001a*/ 	.short	(.L_15 - .L_14)
.L_14:
        /*001c*/ 	.word	0x00000000
        /*0020*/ 	.short	0x0002
        /*0022*/ 	.short	0x0010
        /*0024*/ 	.byte	0x00, 0xf5, 0x21, 0x00


	//----- nvinfo : EIATTR_KPARAM_INFO
	.align		4
.L_15:
        /*0028*/ 	.byte	0x04, 0x17
        /*002a*/ 	.short	(.L_17 - .L_16)
.L_16:
        /*002c*/ 	.word	0x00000000
        /*0030*/ 	.short	0x0001
        /*0032*/ 	.short	0x0008
        /*0034*/ 	.byte	0x00, 0xf5, 0x21, 0x00


	//----- nvinfo : EIATTR_KPARAM_INFO
	.align		4
.L_17:
        /*0038*/ 	.byte	0x04, 0x17
        /*003a*/ 	.short	(.L_19 - .L_18)
.L_18:
        /*003c*/ 	.word	0x00000000
        /*0040*/ 	.short	0x0000
        /*0042*/ 	.short	0x0000
        /*0044*/ 	.byte	0x00, 0xf5, 0x21, 0x00


	//----- nvinfo : EIATTR_SPARSE_MMA_MASK
	.align		4
.L_19:
        /*0048*/ 	.byte	0x03, 0x50
        /*004a*/ 	.short	0x0000


	//----- nvinfo : EIATTR_MAXREG_COUNT
	.align		4
        /*004c*/ 	.byte	0x03, 0x1b
        /*004e*/ 	.short	0x00ff


	//----- nvinfo : EIATTR_EXTERNS
	.align		4
        /*0050*/ 	.byte	0x04, 0x0f
        /*0052*/ 	.short	(.L_21 - .L_20)


	//   ....[0]....
	.align		4
.L_20:
        /*0054*/ 	.word	index@(__assertfail)


	//----- nvinfo : EIATTR_MERCURY_ISA_VERSION
	.align		4
.L_21:
        /*0058*/ 	.byte	0x03, 0x5f
        /*005a*/ 	.short	0x0101


	//----- nvinfo : EIATTR_VRC_CTA_INIT_COUNT
	.align		4
        /*005c*/ 	.byte	0x02, 0x4a
	.zero		1
	.zero		1


	//----- nvinfo : EIATTR_SYSCALL_OFFSETS
	.align		4
        /*0060*/ 	.byte	0x04, 0x46
        /*0062*/ 	.short	(.L_23 - .L_22)


	//   ....[0]....
.L_22:
        /*0064*/ 	.word	0x00000140


	//   ....[1]....
        /*0068*/ 	.word	0x00000290


	//----- nvinfo : EIATTR_EXIT_INSTR_OFFSETS
	.align		4
.L_23:
        /*006c*/ 	.byte	0x04, 0x1c
        /*006e*/ 	.short	(.L_25 - .L_24)


	//   ....[0]....
.L_24:
        /*0070*/ 	.word	0x000003b0


	//   ....[1]....
        /*0074*/ 	.word	0x00000890


	//   ....[2]....
        /*0078*/ 	.word	0x00000b70


	//   ....[3]....
        /*007c*/ 	.word	0x00000db0


	//   ....[4]....
        /*0080*/ 	.word	0x00000ea0


	//----- nvinfo : EIATTR_CRS_STACK_SIZE
	.align		4
.L_25:
        /*0084*/ 	.byte	0x04, 0x1e
        /*0086*/ 	.short	(.L_27 - .L_26)
.L_26:
        /*0088*/ 	.word	0x00000000


	//----- nvinfo : EIATTR_CBANK_PARAM_SIZE
	.align		4
.L_27:
        /*008c*/ 	.byte	0x03, 0x19
        /*008e*/ 	.short	0x001c


	//----- nvinfo : EIATTR_PARAM_CBANK
	.align		4
        /*0090*/ 	.byte	0x04, 0x0a
        /*0092*/ 	.short	(.L_29 - .L_28)
	.align		4
.L_28:
        /*0094*/ 	.word	index@(.nv.constant0._Z15squareMatrixMulPKiS0_Pii)
        /*0098*/ 	.short	0x0380
        /*009a*/ 	.short	0x001c


	//----- nvinfo : EIATTR_SW_WAR
	.align		4
.L_29:
        /*009c*/ 	.byte	0x04, 0x36
        /*009e*/ 	.short	(.L_31 - .L_30)
.L_30:
        /*00a0*/ 	.word	0x00000008
.L_31:


//--------------------- .nv.callgraph             --------------------------
	.section	.nv.callgraph,"",@"SHT_CUDA_CALLGRAPH"
	.align	4
	.sectionentsize	8
	.align		4
        /*0000*/ 	.word	0x00000000
	.align		4
        /*0004*/ 	.word	0xffffffff
	.align		4
        /*0008*/ 	.word	index@(_Z15squareMatrixMulPKiS0_Pii)
	.align		4
        /*000c*/ 	.word	index@(__assertfail)
	.align		4
        /*0010*/ 	.word	0x00000000
	.align		4
        /*0014*/ 	.word	0xfffffffe
	.align		4
        /*0018*/ 	.word	0x00000000
	.align		4
        /*001c*/ 	.word	0xfffffffd
	.align		4
        /*0020*/ 	.word	0x00000000
	.align		4
        /*0024*/ 	.word	0xfffffffc


//--------------------- .nv.constant4             --------------------------
	.section	.nv.constant4,"a",@progbits
	.align	8
	.align		8
.nv.constant4:
        /*0000*/ 	.dword	__assertfail
	.align		8
        /*0008*/ 	.dword	__unnamed_1
	.align		8
        /*0010*/ 	.dword	$str
	.align		8
        /*0018*/ 	.dword	$str$1
	.align		8
        /*0020*/ 	.dword	$str$2


//--------------------- .text._Z15squareMatrixMulPKiS0_Pii --------------------------
	.section	.text._Z15squareMatrixMulPKiS0_Pii,"ax",@progbits
	.align	128
        .global         _Z15squareMatrixMulPKiS0_Pii
        .type           _Z15squareMatrixMulPKiS0_Pii,@function
        .size           _Z15squareMatrixMulPKiS0_Pii,(.L_x_8 - _Z15squareMatrixMulPKiS0_Pii)
        .other          _Z15squareMatrixMulPKiS0_Pii,@"STO_CUDA_ENTRY STV_DEFAULT"
_Z15squareMatrixMulPKiS0_Pii:
.text._Z15squareMatrixMulPKiS0_Pii:
[----:B------:R-:W0:Y:S01]  /*0000*/  LDC R1, c[0x0][0x37c] ;  /* 0x0000df00ff017b82 */ /* 0x000e220000000800 */
[----:B------:R-:W1:Y:S01]  /*0010*/  LDCU UR36, c[0x0][0x360] ;  /* 0x00006c00ff2477ac */ /* 0x000e620008000800 */
[----:B------:R-:W1:Y:S02]  /*0020*/  LDCU UR37, c[0x0][0x364] ;  /* 0x00006c80ff2577ac */ /* 0x000e640008000800 */
[----:B-1----:R-:W-:-:S09]  /*0030*/  UISETP.NE.AND UP0, UPT, UR36, UR37, UPT ;  /* 0x000000252400728c */ /* 0x002fd2000bf05270 */
[----:B------:R-:W-:Y:S05]  /*0040*/  BRA.U !UP0, `(.L_x_0) ;  /* 0x0000000108407547 */ /* 0x000fea000b800000 */
[----:B------:R-:W-:Y:S01]  /*0050*/  MOV R0, 0x0 ;  /* 0x0000000000007802 */ /* 0x000fe20000000f00 */
[----:B------:R-:W1:Y:S01]  /*0060*/  LDCU.64 UR4, c[0x4][0x10] ;  /* 0x01000200ff0477ac */ /* 0x000e620008000a00 */
[----:B------:R-:W-:Y:S02]  /*0070*/  HFMA2 R13, -RZ, RZ, 0, 0 ;  /* 0x00000000ff0d7431 */ /* 0x000fe400000001ff */
[----:B------:R-:W-:Y:S01]  /*0080*/  IMAD.MOV.U32 R8, RZ, RZ, 0xe ;  /* 0x0000000eff087424 */ /* 0x000fe200078e00ff */
[----:B------:R2:W3:Y:S01]  /*0090*/  LDC.64 R2, c[0x4][R0] ;  /* 0x0100000000027b82 */ /* 0x0004e20000000a00 */
[----:B------:R-:W4:Y:S01]  /*00a0*/  LDCU.64 UR6, c[0x4][0x18] ;  /* 0x01000300ff0677ac */ /* 0x000f220008000a00 */
[----:B------:R-:W-:Y:S01]  /*00b0*/  IMAD.MOV.U32 R12, RZ, RZ, 0x1 ;  /* 0x00000001ff0c7424 */ /* 0x000fe200078e00ff */
[----:B------:R-:W5:Y:S01]  /*00c0*/  LDCU.64 UR8, c[0x4][0x8] ;  /* 0x01000100ff0877ac */ /* 0x000f620008000a00 */
[----:B-1----:R-:W-:Y:S02]  /*00d0*/  IMAD.U32 R4, RZ, RZ, UR4 ;  /* 0x00000004ff047e24 */ /* 0x002fe4000f8e00ff */
[----:B------:R-:W-:Y:S01]  /*00e0*/  IMAD.U32 R5, RZ, RZ, UR5 ;  /* 0x00000005ff057e24 */ /* 0x000fe2000f8e00ff */
[----:B----4-:R-:W-:Y:S01]  /*00f0*/  MOV R6, UR6 ;  /* 0x0000000600067c02 */ /* 0x010fe20008000f00 */
[----:B------:R-:W-:-:S02]  /*0100*/  IMAD.U32 R7, RZ, RZ, UR7 ;  /* 0x00000007ff077e24 */ /* 0x000fc4000f8e00ff */
[----:B-----5:R-:W-:Y:S01]  /*0110*/  IMAD.U32 R10, RZ, RZ, UR8 ;  /* 0x00000008ff0a7e24 */ /* 0x020fe2000f8e00ff */
[----:B--2---:R-:W-:-:S07]  /*0120*/  MOV R11, UR9 ;  /* 0x00000009000b7c02 */ /* 0x004fce0008000f00 */
[----:B------:R-:W-:-:S07]  /*0130*/  LEPC R20, `(.L_x_0) ;  /* 0x000000001014794e */ /* 0x000fce0000000000 */
[----:B0--3--:R-:W-:Y:S05]  /*0140*/  CALL.ABS.NOINC R2 ;  /* 0x0000000002007343 */ /* 0x009fea0003c00000 */
.L_x_0:
[----:B------:R-:W1:Y:S01]  /*0150*/  LDCU UR4, c[0x0][0x370] ;  /* 0x00006e00ff0477ac */ /* 0x000e620008000800 */
[----:B------:R-:W2:Y:S01]  /*0160*/  LDC.64 R16, c[0x0][0x358] ;  /* 0x0000d600ff107b82 */ /* 0x000ea20000000a00 */
[----:B------:R-:W1:Y:S02]  /*0170*/  LDCU UR5, c[0x0][0x374] ;  /* 0x00006e80ff0577ac */ /* 0x000e640008000800 */
[----:B-1----:R-:W-:-:S09]  /*0180*/  UISETP.NE.AND UP0, UPT, UR4, UR5, UPT ;  /* 0x000000050400728c */ /* 0x002fd2000bf05270 */
[----:B------:R-:W-:Y:S05]  /*0190*/  BRA.U !UP0, `(.L_x_1) ;  /* 0x0000000108407547 */ /* 0x000fea000b800000 */
[----:B------:R-:W-:Y:S01]  /*01a0*/  MOV R0, 0x0 ;  /* 0x0000000000007802 */ /* 0x000fe20000000f00 */
[----:B------:R-:W1:Y:S01]  /*01b0*/  LDCU.64 UR4, c[0x4][0x20] ;  /* 0x01000400ff0477ac */ /* 0x000e620008000a00 */
[----:B------:R-:W-:Y:S02]  /*01c0*/  HFMA2 R13, -RZ, RZ, 0, 0 ;  /* 0x00000000ff0d7431 */ /* 0x000fe400000001ff */
[----:B------:R-:W-:Y:S01]  /*01d0*/  IMAD.MOV.U32 R8, RZ, RZ, 0xf ;  /* 0x0000000fff087424 */ /* 0x000fe200078e00ff */
[----:B------:R3:W4:Y:S01]  /*01e0*/  LDC.64 R2, c[0x4][R0] ;  /* 0x0100000000027b82 */ /* 0x0007220000000a00 */
[----:B------:R-:W5:Y:S01]  /*01f0*/  LDCU.64 UR6, c[0x4][0x18] ;  /* 0x01000300ff0677ac */ /* 0x000f620008000a00 */
[----:B------:R-:W-:Y:S01]  /*0200*/  IMAD.MOV.U32 R12, RZ, RZ, 0x1 ;  /* 0x00000001ff0c7424 */ /* 0x000fe200078e00ff */
[----:B------:R-:W0:Y:S01]  /*0210*/  LDCU.64 UR8, c[0x4][0x8] ;  /* 0x01000100ff0877ac */ /* 0x000e220008000a00 */
[----:B-1----:R-:W-:Y:S02]  /*0220*/  IMAD.U32 R4, RZ, RZ, UR4 ;  /* 0x00000004ff047e24 */ /* 0x002fe4000f8e00ff */
[----:B------:R-:W-:Y:S01]  /*0230*/  IMAD.U32 R5, RZ, RZ, UR5 ;  /* 0x00000005ff057e24 */ /* 0x000fe2000f8e00ff */
[----:B-----5:R-:W-:Y:S01]  /*0240*/  MOV R6, UR6 ;  /* 0x0000000600067c02 */ /* 0x020fe20008000f00 */
[----:B------:R-:W-:-:S02]  /*0250*/  IMAD.U32 R7, RZ, RZ, UR7 ;  /* 0x00000007ff077e24 */ /* 0x000fc4000f8e00ff */
[----:B0-----:R-:W-:Y:S01]  /*0260*/  IMAD.U32 R10, RZ, RZ, UR8 ;  /* 0x00000008ff0a7e24 */ /* 0x001fe2000f8e00ff */
[----:B---3--:R-:W-:-:S07]  /*0270*/  MOV R11, UR9 ;  /* 0x00000009000b7c02 */ /* 0x008fce0008000f00 */
[----:B------:R-:W-:-:S07]  /*0280*/  LEPC R20, `(.L_x_1) ;  /* 0x000000001014794e */ /* 0x000fce0000000000 */
[----:B--2-4-:R-:W-:Y:S05]  /*0290*/  CALL.ABS.NOINC R2 ;  /* 0x0000000002007343 */ /* 0x014fea0003c00000 */
.L_x_1:
[----:B------:R-:W1:Y:S01]  /*02a0*/  S2R R4, SR_CTAID.Y ;  /* 0x0000000000047919 */ /* 0x000e620000002600 */
[----:B------:R-:W3:Y:S01]  /*02b0*/  LDC R19, c[0x0][0x398] ;  /* 0x0000e600ff137b82 */ /* 0x000ee20000000800 */
[----:B--2---:R-:W-:Y:S01]  /*02c0*/  R2UR UR4, R16 ;  /* 0x00000000100472ca */ /* 0x004fe200000e0000 */
[----:B------:R-:W1:Y:S01]  /*02d0*/  S2R R5, SR_TID.Y ;  /* 0x0000000000057919 */ /* 0x000e620000002200 */
[----:B------:R-:W-:Y:S01]  /*02e0*/  R2UR UR5, R17 ;  /* 0x00000000110572ca */ /* 0x000fe200000e0000 */
[----:B------:R-:W2:Y:S04]  /*02f0*/  S2R R0, SR_CTAID.X ;  /* 0x0000000000007919 */ /* 0x000ea80000002500 */
[----:B------:R-:W4:Y:S01]  /*0300*/  LDC.64 R2, c[0x0][0x390] ;  /* 0x0000e400ff027b82 */ /* 0x000f220000000a00 */
[----:B------:R-:W2:Y:S01]  /*0310*/  S2R R7, SR_TID.X ;  /* 0x0000000000077919 */ /* 0x000ea20000002100 */
[----:B---3--:R-:W-:Y:S01]  /*0320*/  ISETP.GE.AND P0, PT, R19, 0x1, PT ;  /* 0x000000011300780c */ /* 0x008fe20003f06270 */
[----:B-1----:R-:W-:-:S04]  /*0330*/  IMAD R4, R4, UR37, R5 ;  /* 0x0000002504047c24 */ /* 0x002fc8000f8e0205 */
[-C--:B------:R-:W-:Y:S02]  /*0340*/  IMAD R21, R4, R19.reuse, RZ ;  /* 0x0000001304157224 */ /* 0x080fe400078e02ff */
[----:B------:R-:W-:Y:S02]  /*0350*/  IMAD R4, R19, R19, RZ ;  /* 0x0000001313047224 */ /* 0x000fe400078e02ff */
[----:B--2---:R-:W-:-:S04]  /*0360*/  IMAD R0, R0, UR36, R7 ;  /* 0x0000002400007c24 */ /* 0x004fc8000f8e0207 */
[----:B------:R-:W-:-:S04]  /*0370*/  IMAD.IADD R5, R0, 0x1, R21 ;  /* 0x0000000100057824 */ /* 0x000fc800078e0215 */
[C---:B----4-:R-:W-:Y:S01]  /*0380*/  IMAD.WIDE R2, R5.reuse, 0x4, R2 ;  /* 0x0000000405027825 */ /* 0x050fe200078e0202 */
[----:B------:R-:W-:-:S04]  /*0390*/  ISETP.GE.OR P0, PT, R5, R4, !P0 ;  /* 0x000000040500720c */ /* 0x000fc80004706670 */
[----:B------:R1:W-:Y:S09]  /*03a0*/  STG.E desc[UR4][R2.64], RZ ;  /* 0x000000ff02007986 */ /* 0x0003f2000c101904 */
[----:B------:R-:W-:Y:S05]  /*03b0*/  @P0 EXIT ;  /* 0x000000000000094d */ /* 0x000fea0003800000 */
[----:B------:R-:W-:Y:S01]  /*03c0*/  ISETP.GE.U32.AND P0, PT, R19, 0x8, PT ;  /* 0x000000081300780c */ /* 0x000fe20003f06070 */
[----:B------:R-:W-:Y:S01]  /*03d0*/  IMAD.MOV.U32 R29, RZ, RZ, RZ ;  /* 0x000000ffff1d7224 */ /* 0x000fe200078e00ff */
[----:B------:R-:W-:-:S11]  /*03e0*/  MOV R4, RZ ;  /* 0x000000ff00047202 */ /* 0x000fd60000000f00 */
[----:B------:R-:W-:Y:S05]  /*03f0*/  @!P0 BRA `(.L_x_2) ;  /* 0x00000004001c8947 */ /* 0x000fea0003800000 */
[----:B------:R-:W2:Y:S01]  /*0400*/  LDC.64 R6, c[0x0][0x380] ;  /* 0x0000e000ff067b82 */ /* 0x000ea20000000a00 */
[----:B------:R-:W-:Y:S01]  /*0410*/  LOP3.LUT R18, R19, 0x7ffffff8, RZ, 0xc0, !PT ;  /* 0x7ffffff813127812 */ /* 0x000fe200078ec0ff */
[----:B------:R-:W-:Y:S01]  /*0420*/  HFMA2 R29, -RZ, RZ, 0, 0 ;  /* 0x00000000ff1d7431 */ /* 0x000fe200000001ff */
[----:B------:R-:W-:Y:S01]  /*0430*/  BSSY.RECONVERGENT B0, `(.L_x_3) ;  /* 0x0000042000007945 */ /* 0x000fe20003800200 */
[----:B------:R-:W-:Y:S01]  /*0440*/  IMAD.MOV.U32 R23, RZ, RZ, R0 ;  /* 0x000000ffff177224 */ /* 0x000fe200078e0000 */
[----:B------:R-:W-:-:S03]  /*0450*/  IADD3 R18, PT, PT, -R18, RZ, RZ ;  /* 0x000000ff12127210 */ /* 0x000fc60007ffe1ff */
[----:B------:R-:W3:Y:S01]  /*0460*/  LDC.64 R4, c[0x0][0x388] ;  /* 0x0000e200ff047b82 */ /* 0x000ee20000000a00 */
[----:B--2---:R-:W-:-:S03]  /*0470*/  IMAD.WIDE.U32 R6, R21, 0x4, R6 ;  /* 0x0000000415067825 */ /* 0x004fc600078e0006 */
[----:B------:R-:W-:Y:S01]  /*0480*/  IADD3 R6, P0, PT, R6, 0x10, RZ ;  /* 0x0000001006067810 */ /* 0x000fe20007f1e0ff */
[----:B---3--:R-:W-:-:S04]  /*0490*/  IMAD.WIDE.U32 R12, R19, 0x10, R4 ;  /* 0x00000010130c7825 */ /* 0x008fc800078e0004 */
[----:B------:R-:W-:Y:S02]  /*04a0*/  IMAD.X R7, RZ, RZ, R7, P0 ;  /* 0x000000ffff077224 */ /* 0x000fe400000e0607 */
[----:B------:R-:W-:-:S04]  /*04b0*/  IMAD.WIDE.U32 R14, R19, 0x14, R4 ;  /* 0x00000014130e7825 */ /* 0x000fc800078e0004 */
[----:B------:R-:W-:-:S04]  /*04c0*/  IMAD.WIDE.U32 R10, R19, 0x18, R4 ;  /* 0x00000018130a7825 */ /* 0x000fc800078e0004 */
[----:B------:R-:W-:-:S07]  /*04d0*/  IMAD.WIDE.U32 R8, R19, 0x1c, R4 ;  /* 0x0000001c13087825 */ /* 0x000fce00078e0004 */
.L_x_4:
[C---:B------:R-:W-:Y:S01]  /*04e0*/  R2UR UR6, R16.reuse ;  /* 0x00000000100672ca */ /* 0x040fe200000e0000 */
[----:B------:R-:W-:Y:S01]  /*04f0*/  IMAD.WIDE R24, R23, 0x4, R4 ;  /* 0x0000000417187825 */ /* 0x000fe200078e0204 */
[C---:B------:R-:W-:Y:S02]  /*0500*/  R2UR UR7, R17.reuse ;  /* 0x00000000110772ca */ /* 0x040fe400000e0000 */
[----:B------:R-:W-:Y:S02]  /*0510*/  R2UR UR4, R16 ;  /* 0x00000000100472ca */ /* 0x000fe400000e0000 */
[----:B------:R-:W-:-:S09]  /*0520*/  R2UR UR5, R17 ;  /* 0x00000000110572ca */ /* 0x000fd200000e0000 */
[----:B------:R-:W2:Y:S04]  /*0530*/  LDG.E R24, desc[UR6][R24.64] ;  /* 0x0000000618187981 */ /* 0x000ea8000c1e1900 */
[----:B----4-:R-:W2:Y:S01]  /*0540*/  LDG.E R20, desc[UR4][R6.64+-0x10] ;  /* 0xfffff00406147981 */ /* 0x010ea2000c1e1900 */
[----:B------:R-:W-:Y:S01]  /*0550*/  R2UR UR8, R16 ;  /* 0x00000000100872ca */ /* 0x000fe200000e0000 */
[----:B------:R-:W-:Y:S01]  /*0560*/  IMAD.WIDE.U32 R26, R19, 0x4, R4 ;  /* 0x00000004131a7825 */ /* 0x000fe200078e0004 */
[----:B------:R-:W-:-:S03]  /*0570*/  R2UR UR9, R17 ;  /* 0x00000000110972ca */ /* 0x000fc600000e0000 */
[----:B------:R-:W-:-:S04]  /*0580*/  IMAD.WIDE R26, R23, 0x4, R26 ;  /* 0x00000004171a7825 */ /* 0x000fc800078e021a */
[----:B--2---:R-:W-:-:S05]  /*0590*/  IMAD R29, R20, R24, R29 ;  /* 0x00000018141d7224 */ /* 0x004fca00078e021d */
[----:B------:R2:W-:Y:S04]  /*05a0*/  STG.E desc[UR4][R2.64], R29 ;  /* 0x0000001d02007986 */ /* 0x0005e8000c101904 */
[----:B------:R-:W3:Y:S04]  /*05b0*/  LDG.E R26, desc[UR8][R26.64] ;  /* 0x000000081a1a7981 */ /* 0x000ee8000c1e1900 */
[----:B------:R-:W3:Y:S01]  /*05c0*/  LDG.E R20, desc[UR6][R6.64+-0xc] ;  /* 0xfffff40606147981 */ /* 0x000ee2000c1e1900 */
[----:B------:R-:W-:-:S04]  /*05d0*/  IMAD.WIDE.U32 R24, R19, 0x8, R4 ;  /* 0x0000000813187825 */ /* 0x000fc800078e0004 */
[----:B------:R-:W-:-:S04]  /*05e0*/  IMAD.WIDE R24, R23, 0x4, R24 ;  /* 0x0000000417187825 */ /* 0x000fc800078e0218 */
[----:B---3--:R-:W-:-:S05]  /*05f0*/  IMAD R20, R20, R26, R29 ;  /* 0x0000001a14147224 */ /* 0x008fca00078e021d */
[----:B------:R3:W-:Y:S04]  /*0600*/  STG.E desc[UR4][R2.64], R20 ;  /* 0x0000001402007986 */ /* 0x0007e8000c101904 */
[----:B------:R-:W4:Y:S04]  /*0610*/  LDG.E R24, desc[UR8][R24.64] ;  /* 0x0000000818187981 */ /* 0x000f28000c1e1900 */
[----:B--2---:R-:W4:Y:S01]  /*0620*/  LDG.E R29, desc[UR6][R6.64+-0x8] ;  /* 0xfffff806061d7981 */ /* 0x004f22000c1e1900 */
[----:B------:R-:W-:-:S04]  /*0630*/  IMAD.WIDE.U32 R26, R19, 0xc, R4 ;  /* 0x0000000c131a7825 */ /* 0x000fc800078e0004 */
[----:B------:R-:W-:-:S04]  /*0640*/  IMAD.WIDE R26, R23, 0x4, R26 ;  /* 0x00000004171a7825 */ /* 0x000fc800078e021a */
[----:B----4-:R-:W-:-:S05]  /*0650*/  IMAD R29, R29, R24, R20 ;  /* 0x000000181d1d7224 */ /* 0x010fca00078e0214 */
[----:B------:R2:W-:Y:S04]  /*0660*/  STG.E desc[UR4][R2.64], R29 ;  /* 0x0000001d02007986 */ /* 0x0005e8000c101904 */
[----:B------:R-:W4:Y:S04]  /*0670*/  LDG.E R26, desc[UR8][R26.64] ;  /* 0x000000081a1a7981 */ /* 0x000f28000c1e1900 */
[----:B---3--:R-:W4:Y:S01]  /*0680*/  LDG.E R20, desc[UR6][R6.64+-0x4] ;  /* 0xfffffc0606147981 */ /* 0x008f22000c1e1900 */
[----:B------:R-:W-:-:S04]  /*0690*/  IMAD.WIDE R24, R23, 0x4, R12 ;  /* 0x0000000417187825 */ /* 0x000fc800078e020c */
[----:B----4-:R-:W-:-:S05]  /*06a0*/  IMAD R20, R20, R26, R29 ;  /* 0x0000001a14147224 */ /* 0x010fca00078e021d */
[----:B------:R3:W-:Y:S04]  /*06b0*/  STG.E desc[UR4][R2.64], R20 ;  /* 0x0000001402007986 */ /* 0x0007e8000c101904 */
[----:B------:R-:W2:Y:S04]  /*06c0*/  LDG.E R25, desc[UR8][R24.64] ;  /* 0x0000000818197981 */ /* 0x000ea8000c1e1900 */
[----:B------:R-:W2:Y:S01]  /*06d0*/  LDG.E R22, desc[UR6][R6.64] ;  /* 0x0000000606167981 */ /* 0x000ea2000c1e1900 */
[----:B------:R-:W-:-:S04]  /*06e0*/  IMAD.WIDE R26, R23, 0x4, R14 ;  /* 0x00000004171a7825 */ /* 0x000fc800078e020e */
[----:B--2---:R-:W-:-:S05]  /*06f0*/  IMAD R29, R22, R25, R20 ;  /* 0x00000019161d7224 */ /* 0x004fca00078e0214 */
[----:B------:R2:W-:Y:S04]  /*0700*/  STG.E desc[UR4][R2.64], R29 ;  /* 0x0000001d02007986 */ /* 0x0005e8000c101904 */
[----:B------:R-:W4:Y:S04]  /*0710*/  LDG.E R26, desc[UR8][R26.64] ;  /* 0x000000081a1a7981 */ /* 0x000f28000c1e1900 */
[----:B------:R-:W4:Y:S01]  /*0720*/  LDG.E R22, desc[UR6][R6.64+0x4] ;  /* 0x0000040606167981 */ /* 0x000f22000c1e1900 */
[----:B------:R-:W-:-:S04]  /*0730*/  IMAD.WIDE R24, R23, 0x4, R10 ;  /* 0x0000000417187825 */ /* 0x000fc800078e020a */
[----:B----4-:R-:W-:-:S05]  /*0740*/  IMAD R22, R22, R26, R29 ;  /* 0x0000001a16167224 */ /* 0x010fca00078e021d */
[----:B------:R4:W-:Y:S04]  /*0750*/  STG.E desc[UR4][R2.64], R22 ;  /* 0x0000001602007986 */ /* 0x0009e8000c101904 */
[----:B------:R-:W5:Y:S04]  /*0760*/  LDG.E R25, desc[UR8][R24.64] ;  /* 0x0000000818197981 */ /* 0x000f68000c1e1900 */
[----:B---3--:R-:W5:Y:S01]  /*0770*/  LDG.E R20, desc[UR6][R6.64+0x8] ;  /* 0x0000080606147981 */ /* 0x008f62000c1e1900 */
[----:B------:R-:W-:-:S04]  /*0780*/  IMAD.WIDE R26, R23, 0x4, R8 ;  /* 0x00000004171a7825 */ /* 0x000fc800078e0208 */
[----:B------:R-:W-:Y:S02]  /*0790*/  VIADD R18, R18, 0x8 ;  /* 0x0000000812127836 */ /* 0x000fe40000000000 */
[----:B-----5:R-:W-:-:S05]  /*07a0*/  IMAD R20, R20, R25, R22 ;  /* 0x0000001914147224 */ /* 0x020fca00078e0216 */
[----:B------:R4:W-:Y:S04]  /*07b0*/  STG.E desc[UR4][R2.64], R20 ;  /* 0x0000001402007986 */ /* 0x0009e8000c101904 */
[----:B------:R-:W3:Y:S04]  /*07c0*/  LDG.E R26, desc[UR8][R26.64] ;  /* 0x000000081a1a7981 */ /* 0x000ee8000c1e1900 */
[----:B--2---:R2:W3:Y:S01]  /*07d0*/  LDG.E R29, desc[UR6][R6.64+0xc] ;  /* 0x00000c06061d7981 */ /* 0x0044e2000c1e1900 */
[----:B------:R-:W-:Y:S01]  /*07e0*/  ISETP.NE.AND P0, PT, R18, RZ, PT ;  /* 0x000000ff1200720c */ /* 0x000fe20003f05270 */
[----:B------:R-:W-:Y:S01]  /*07f0*/  IMAD R23, R19, 0x8, R23 ;  /* 0x0000000813177824 */ /* 0x000fe200078e0217 */
[----:B--2---:R-:W-:-:S04]  /*0800*/  IADD3 R6, P1, PT, R6, 0x20, RZ ;  /* 0x0000002006067810 */ /* 0x004fc80007f3e0ff */
[----:B------:R-:W-:Y:S01]  /*0810*/  IADD3.X R7, PT, PT, RZ, R7, RZ, P1, !PT ;  /* 0x00000007ff077210 */ /* 0x000fe20000ffe4ff */
[----:B---3--:R-:W-:-:S05]  /*0820*/  IMAD R29, R29, R26, R20 ;  /* 0x0000001a1d1d7224 */ /* 0x008fca00078e0214 */
[----:B------:R4:W-:Y:S01]  /*0830*/  STG.E desc[UR4][R2.64], R29 ;  /* 0x0000001d02007986 */ /* 0x0009e2000c101904 */
[----:B------:R-:W-:Y:S05]  /*0840*/  @P0 BRA `(.L_x_4) ;  /* 0xfffffffc00240947 */ /* 0x000fea000383ffff */
[----:B------:R-:W-:Y:S05]  /*0850*/  BSYNC.RECONVERGENT B0 ;  /* 0x0000000000007941 */ /* 0x000fea0003800200 */
.L_x_3:
[----:B------:R-:W-:-:S07]  /*0860*/  LOP3.LUT R4, R19, 0x7ffffff8, RZ, 0xc0, !PT ;  /* 0x7ffffff813047812 */ /* 0x000fce00078ec0ff */
.L_x_2:
[----:B------:R-:W-:-:S04]  /*0870*/  LOP3.LUT R5, R19, 0x7, RZ, 0xc0, !PT ;  /* 0x0000000713057812 */ /* 0x000fc800078ec0ff */
[----:B------:R-:W-:-:S13]  /*0880*/  ISETP.NE.AND P0, PT, R5, RZ, PT ;  /* 0x000000ff0500720c */ /* 0x000fda0003f05270 */
[----:B------:R-:W-:Y:S05]  /*0890*/  @!P0 EXIT ;  /* 0x000000000000894d */ /* 0x000fea0003800000 */
[----:B------:R-:W-:Y:S02]  /*08a0*/  ISETP.GE.U32.AND P1, PT, R5, 0x4, PT ;  /* 0x000000040500780c */ /* 0x000fe40003f26070 */
[----:B------:R-:W-:-:S04]  /*08b0*/  LOP3.LUT R12, R19, 0x3, RZ, 0xc0, !PT ;  /* 0x00000003130c7812 */ /* 0x000fc800078ec0ff */
[----:B------:R-:W-:-:S07]  /*08c0*/  ISETP.NE.AND P0, PT, R12, RZ, PT ;  /* 0x000000ff0c00720c */ /* 0x000fce0003f05270 */
[----:B------:R-:W-:Y:S06]  /*08d0*/  @!P1 BRA `(.L_x_5) ;  /* 0x0000000000a49947 */ /* 0x000fec0003800000 */
[----:B------:R-:W2:Y:S01]  /*08e0*/  LDC.64 R10, c[0x0][0x380] ;  /* 0x0000e000ff0a7b82 */ /* 0x000ea20000000a00 */
[----:B------:R-:W-:Y:S01]  /*08f0*/  R2UR UR4, R16 ;  /* 0x00000000100472ca */ /* 0x000fe200000e0000 */
[----:B------:R-:W-:Y:S01]  /*0900*/  IMAD R7, R4, R19, R0 ;  /* 0x0000001304077224 */ /* 0x000fe200078e0200 */
[C---:B------:R-:W-:Y:S02]  /*0910*/  R2UR UR5, R17.reuse ;  /* 0x00000000110572ca */ /* 0x040fe400000e0000 */
[----:B------:R-:W-:Y:S02]  /*0920*/  R2UR UR6, R16 ;  /* 0x00000000100672ca */ /* 0x000fe400000e0000 */
[----:B------:R-:W-:Y:S01]  /*0930*/  R2UR UR7, R17 ;  /* 0x00000000110772ca */ /* 0x000fe200000e0000 */
[----:B------:R-:W3:Y:S01]  /*0940*/  LDC.64 R8, c[0x0][0x388] ;  /* 0x0000e200ff087b82 */ /* 0x000ee20000000a00 */
[----:B------:R-:W-:-:S05]  /*0950*/  IADD3 R5, PT, PT, R21, R4, RZ ;  /* 0x0000000415057210 */ /* 0x000fca0007ffe0ff */
[----:B--2---:R-:W-:-:S06]  /*0960*/  IMAD.WIDE.U32 R10, R5, 0x4, R10 ;  /* 0x00000004050a7825 */ /* 0x004fcc00078e000a */
[----:B------:R-:W2:Y:S01]  /*0970*/  LDG.E R10, desc[UR4][R10.64] ;  /* 0x000000040a0a7981 */ /* 0x000ea2000c1e1900 */
[----:B------:R-:W5:Y:S01]  /*0980*/  LDCU.64 UR4, c[0x0][0x380] ;  /* 0x00007000ff0477ac */ /* 0x000f620008000a00 */
[----:B---3--:R-:W-:-:S05]  /*0990*/  IMAD.WIDE R8, R7, 0x4, R8 ;  /* 0x0000000407087825 */ /* 0x008fca00078e0208 */
[----:B------:R-:W2:Y:S01]  /*09a0*/  LDG.E R5, desc[UR6][R8.64] ;  /* 0x0000000608057981 */ /* 0x000ea2000c1e1900 */
[----:B------:R-:W-:Y:S02]  /*09b0*/  IADD3 R7, P1, PT, R21, R4, RZ ;  /* 0x0000000415077210 */ /* 0x000fe40007f3e0ff */
[C---:B------:R-:W-:Y:S02]  /*09c0*/  R2UR UR8, R16.reuse ;  /* 0x00000000100872ca */ /* 0x040fe400000e0000 */
[C---:B------:R-:W-:Y:S02]  /*09d0*/  R2UR UR9, R17.reuse ;  /* 0x00000000110972ca */ /* 0x040fe400000e0000 */
[----:B------:R-:W-:Y:S02]  /*09e0*/  R2UR UR10, R16 ;  /* 0x00000000100a72ca */ /* 0x000fe400000e0000 */
[----:B------:R-:W-:Y:S01]  /*09f0*/  R2UR UR11, R17 ;  /* 0x00000000110b72ca */ /* 0x000fe200000e0000 */
[----:B------:R-:W-:Y:S01]  /*0a00*/  IMAD.X R14, RZ, RZ, RZ, P1 ;  /* 0x000000ffff0e7224 */ /* 0x000fe200008e06ff */
[----:B-----5:R-:W-:-:S04]  /*0a10*/  LEA R6, P1, R7, UR4, 0x2 ;  /* 0x0000000407067c11 */ /* 0x020fc8000f8210ff */
[----:B------:R-:W-:Y:S01]  /*0a20*/  LEA.HI.X R7, R7, UR5, R14, 0x2, P1 ;  /* 0x0000000507077c11 */ /* 0x000fe200088f140e */
[----:B--2---:R-:W-:Y:S02]  /*0a30*/  IMAD R5, R10, R5, R29 ;  /* 0x000000050a057224 */ /* 0x004fe400078e021d */
[----:B------:R-:W-:-:S03]  /*0a40*/  IMAD.WIDE.U32 R10, R19, 0x4, R8 ;  /* 0x00000004130a7825 */ /* 0x000fc600078e0008 */
[----:B------:R2:W-:Y:S04]  /*0a50*/  STG.E desc[UR6][R2.64], R5 ;  /* 0x0000000502007986 */ /* 0x0005e8000c101906 */
[----:B------:R-:W3:Y:S04]  /*0a60*/  LDG.E R9, desc[UR10][R10.64] ;  /* 0x0000000a0a097981 */ /* 0x000ee8000c1e1900 */
[----:B------:R-:W3:Y:S01]  /*0a70*/  LDG.E R8, desc[UR8][R6.64+0x4] ;  /* 0x0000040806087981 */ /* 0x000ee2000c1e1900 */
[----:B------:R-:W-:Y:S02]  /*0a80*/  R2UR UR4, R16 ;  /* 0x00000000100472ca */ /* 0x000fe400000e0000 */
[----:B------:R-:W-:Y:S01]  /*0a90*/  R2UR UR5, R17 ;  /* 0x00000000110572ca */ /* 0x000fe200000e0000 */
[----:B---3--:R-:W-:-:S02]  /*0aa0*/  IMAD R13, R8, R9, R5 ;  /* 0x00000009080d7224 */ /* 0x008fc400078e0205 */
[----:B------:R-:W-:-:S10]  /*0ab0*/  IMAD.WIDE.U32 R8, R19, 0x4, R10 ;  /* 0x0000000413087825 */ /* 0x000fd400078e000a */
[----:B------:R2:W-:Y:S04]  /*0ac0*/  STG.E desc[UR4][R2.64], R13 ;  /* 0x0000000d02007986 */ /* 0x0005e8000c101904 */
[----:B------:R-:W3:Y:S04]  /*0ad0*/  LDG.E R14, desc[UR6][R6.64+0x8] ;  /* 0x00000806060e7981 */ /* 0x000ee8000c1e1900 */
[----:B------:R-:W3:Y:S01]  /*0ae0*/  LDG.E R15, desc[UR8][R8.64] ;  /* 0x00000008080f7981 */ /* 0x000ee2000c1e1900 */
[----:B------:R-:W-:-:S04]  /*0af0*/  IMAD.WIDE.U32 R10, R19, 0x4, R8 ;  /* 0x00000004130a7825 */ /* 0x000fc800078e0008 */
[----:B---3--:R-:W-:-:S05]  /*0b00*/  IMAD R15, R14, R15, R13 ;  /* 0x0000000f0e0f7224 */ /* 0x008fca00078e020d */
[----:B------:R2:W-:Y:S04]  /*0b10*/  STG.E desc[UR4][R2.64], R15 ;  /* 0x0000000f02007986 */ /* 0x0005e8000c101904 */
[----:B------:R-:W4:Y:S04]  /*0b20*/  LDG.E R14, desc[UR6][R6.64+0xc] ;  /* 0x00000c06060e7981 */ /* 0x000f28000c1e1900 */
[----:B------:R-:W4:Y:S01]  /*0b30*/  LDG.E R10, desc[UR8][R10.64] ;  /* 0x000000080a0a7981 */ /* 0x000f22000c1e1900 */
[----:B------:R-:W-:Y:S01]  /*0b40*/  IADD3 R4, PT, PT, R4, 0x4, RZ ;  /* 0x0000000404047810 */ /* 0x000fe20007ffe0ff */
[----:B----4-:R-:W-:-:S05]  /*0b50*/  IMAD R29, R14, R10, R15 ;  /* 0x0000000a0e1d7224 */ /* 0x010fca00078e020f */
[----:B------:R2:W-:Y:S02]  /*0b60*/  STG.E desc[UR4][R2.64], R29 ;  /* 0x0000001d02007986 */ /* 0x0005e4000c101904 */
.L_x_5:
[----:B------:R-:W-:Y:S05]  /*0b70*/  @!P0 EXIT ;  /* 0x000000000000894d */ /* 0x000fea0003800000 */
[----:B------:R-:W-:Y:S02]  /*0b80*/  ISETP.NE.AND P1, PT, R12, 0x1, PT ;  /* 0x000000010c00780c */ /* 0x000fe40003f25270 */
[----:B--2---:R-:W-:-:S04]  /*0b90*/  LOP3.LUT R5, R19, 0x1, RZ, 0xc0, !PT ;  /* 0x0000000113057812 */ /* 0x004fc800078ec0ff */
[----:B------:R-:W-:-:S07]  /*0ba0*/  ISETP.NE.U32.AND P0, PT, R5, 0x1, PT ;  /* 0x000000010500780c */ /* 0x000fce0003f05070 */
[----:B------:R-:W-:Y:S06]  /*0bb0*/  @!P1 BRA `(.L_x_6) ;  /* 0x00000000007c9947 */ /* 0x000fec0003800000 */
[----:B------:R-:W2:Y:S01]  /*0bc0*/  LDC.64 R6, c[0x0][0x380] ;  /* 0x0000e000ff067b82 */ /* 0x000ea20000000a00 */
[----:B------:R-:W-:Y:S01]  /*0bd0*/  R2UR UR4, R16 ;  /* 0x00000000100472ca */ /* 0x000fe200000e0000 */
[----:B------:R-:W-:Y:S01]  /*0be0*/  IMAD.IADD R11, R21, 0x1, R4 ;  /* 0x00000001150b7824 */ /* 0x000fe200078e0204 */
[C---:B------:R-:W-:Y:S01]  /*0bf0*/  R2UR UR5, R17.reuse ;  /* 0x00000000110572ca */ /* 0x040fe200000e0000 */
[----:B------:R-:W-:Y:S01]  /*0c00*/  IMAD R5, R4, R19, R0 ;  /* 0x0000001304057224 */ /* 0x000fe200078e0200 */
[----:B------:R-:W-:Y:S02]  /*0c10*/  R2UR UR6, R16 ;  /* 0x00000000100672ca */ /* 0x000fe400000e0000 */
[----:B------:R-:W-:Y:S01]  /*0c20*/  R2UR UR7, R17 ;  /* 0x00000000110772ca */ /* 0x000fe200000e0000 */
[----:B------:R-:W3:Y:S01]  /*0c30*/  LDC.64 R8, c[0x0][0x388] ;  /* 0x0000e200ff087b82 */ /* 0x000ee20000000a00 */
[----:B--2---:R-:W-:-:S07]  /*0c40*/  IMAD.WIDE.U32 R10, R11, 0x4, R6 ;  /* 0x000000040b0a7825 */ /* 0x004fce00078e0006 */
        /* <DEDUP_REMOVED lines=8> */
[----:B------:R-:W-:Y:S02]  /*0cd0*/  R2UR UR11, R17 ;  /* 0x00000000110b72ca */ /* 0x000fe400000e0000 */
[----:B------:R-:W-:-:S02]  /*0ce0*/  IADD3.X R12, PT, PT, RZ, RZ, RZ, P1, !PT ;  /* 0x000000ffff0c7210 */ /* 0x000fc40000ffe4ff */
[----:B-----5:R-:W-:-:S04]  /*0cf0*/  LEA R6, P1, R7, UR4, 0x2 ;  /* 0x0000000407067c11 */ /* 0x020fc8000f8210ff */
[----:B------:R-:W-:Y:S01]  /*0d00*/  LEA.HI.X R7, R7, UR5, R12, 0x2, P1 ;  /* 0x0000000507077c11 */ /* 0x000fe200088f140c */
[----:B--2---:R-:W-:Y:S02]  /*0d10*/  IMAD R5, R10, R5, R29 ;  /* 0x000000050a057224 */ /* 0x004fe400078e021d */
[----:B------:R-:W-:-:S03]  /*0d20*/  IMAD.WIDE.U32 R10, R19, 0x4, R8 ;  /* 0x00000004130a7825 */ /* 0x000fc600078e0008 */
[----:B------:R2:W-:Y:S04]  /*0d30*/  STG.E desc[UR6][R2.64], R5 ;  /* 0x0000000502007986 */ /* 0x0005e8000c101906 */
[----:B------:R-:W4:Y:S04]  /*0d40*/  LDG.E R10, desc[UR10][R10.64] ;  /* 0x0000000a0a0a7981 */ /* 0x000f28000c1e1900 */
[----:B------:R-:W4:Y:S01]  /*0d50*/  LDG.E R6, desc[UR8][R6.64+0x4] ;  /* 0x0000040806067981 */ /* 0x000f22000c1e1900 */
[----:B------:R-:W-:Y:S02]  /*0d60*/  R2UR UR4, R16 ;  /* 0x00000000100472ca */ /* 0x000fe400000e0000 */
[----:B------:R-:W-:Y:S01]  /*0d70*/  R2UR UR5, R17 ;  /* 0x00000000110572ca */ /* 0x000fe200000e0000 */
[----:B------:R-:W-:-:S02]  /*0d80*/  VIADD R4, R4, 0x2 ;  /* 0x0000000204047836 */ /* 0x000fc40000000000 */
[----:B----4-:R-:W-:-:S10]  /*0d90*/  IMAD R29, R6, R10, R5 ;  /* 0x0000000a061d7224 */ /* 0x010fd400078e0205 */
[----:B------:R2:W-:Y:S02]  /*0da0*/  STG.E desc[UR4][R2.64], R29 ;  /* 0x0000001d02007986 */ /* 0x0005e4000c101904 */
.L_x_6:
[----:B------:R-:W-:Y:S05]  /*0db0*/  @P0 EXIT ;  /* 0x000000000000094d */ /* 0x000fea0003800000 */
[----:B------:R-:W3:Y:S01]  /*0dc0*/  LDC.64 R6, c[0x0][0x380] ;  /* 0x0000e000ff067b82 */ /* 0x000ee20000000a00 */
[----:B------:R-:W-:Y:S01]  /*0dd0*/  R2UR UR4, R16 ;  /* 0x00000000100472ca */ /* 0x000fe200000e0000 */
[----:B------:R-:W-:Y:S01]  /*0de0*/  IMAD R19, R4, R19, R0 ;  /* 0x0000001304137224 */ /* 0x000fe200078e0200 */
[C---:B------:R-:W-:Y:S02]  /*0df0*/  R2UR UR5, R17.reuse ;  /* 0x00000000110572ca */ /* 0x040fe400000e0000 */
[----:B------:R-:W-:Y:S02]  /*0e00*/  R2UR UR6, R16 ;  /* 0x00000000100672ca */ /* 0x000fe400000e0000 */
[----:B------:R-:W-:Y:S01]  /*0e10*/  R2UR UR7, R17 ;  /* 0x00000000110772ca */ /* 0x000fe200000e0000 */
[----:B------:R-:W5:Y:S01]  /*0e20*/  LDC.64 R8, c[0x0][0x388] ;  /* 0x0000e200ff087b82 */ /* 0x000f620000000a00 */
[----:B--2---:R-:W-:-:S05]  /*0e30*/  IADD3 R5, PT, PT, R21, R4, RZ ;  /* 0x0000000415057210 */ /* 0x004fca0007ffe0ff */
[----:B---3--:R-:W-:-:S06]  /*0e40*/  IMAD.WIDE.U32 R4, R5, 0x4, R6 ;  /* 0x0000000405047825 */ /* 0x008fcc00078e0006 */
[----:B------:R-:W4:Y:S01]  /*0e50*/  LDG.E R4, desc[UR4][R4.64] ;  /* 0x0000000404047981 */ /* 0x000f22000c1e1900 */
[----:B-----5:R-:W-:-:S06]  /*0e60*/  IMAD.WIDE R6, R19, 0x4, R8 ;  /* 0x0000000413067825 */ /* 0x020fcc00078e0208 */
[----:B------:R-:W4:Y:S02]  /*0e70*/  LDG.E R6, desc[UR6][R6.64] ;  /* 0x0000000606067981 */ /* 0x000f24000c1e1900 */
[----:B----4-:R-:W-:-:S05]  /*0e80*/  IMAD R29, R4, R6, R29 ;  /* 0x00000006041d7224 */ /* 0x010fca00078e021d */
[----:B------:R-:W-:Y:S01]  /*0e90*/  STG.E desc[UR4][R2.64], R29 ;  /* 0x0000001d02007986 */ /* 0x000fe2000c101904 */
[----:B------:R-:W-:Y:S05]  /*0ea0*/  EXIT ;  /* 0x000000000000794d */ /* 0x000fea0003800000 */
.L_x_7:
[----:B------:R-:W-:-:S00]  /*0eb0*/  BRA `(.L_x_7) ;  /* 0xfffffffc00fc7947 */ /* 0x000fc0000383ffff */
[----:B------:R-:W-:-:S00]  /*0ec0*/  NOP ;  /* 0x0000000000007918 */ /* 0x000fc00000000000 */
        /* <DEDUP_REMOVED lines=11> */
.L_x_8:


//--------------------- .nv.global.init           --------------------------
	.section	.nv.global.init,"aw",@progbits
.nv.global.init:
	.type		$str$2,@object
	.size		$str$2,($str - $str$2)
$str$2:
        /*0000*/ 	.byte	0x67, 0x72, 0x69, 0x64, 0x44, 0x69, 0x6d, 0x2e, 0x78, 0x20, 0x3d, 0x3d, 0x20, 0x67, 0x72, 0x69
        /*0010*/ 	.byte	0x64, 0x44, 0x69, 0x6d, 0x2e, 0x79, 0x00
	.type		$str,@object
	.size		$str,($str$1 - $str)
$str:
        /*0017*/ 	.byte	0x62, 0x6c, 0x6f, 0x63, 0x6b, 0x44, 0x69, 0x6d, 0x2e, 0x78, 0x20, 0x3d, 0x3d, 0x20, 0x62, 0x6c
        /*0027*/ 	.byte	0x6f, 0x63, 0x6b, 0x44, 0x69, 0x6d, 0x2e, 0x79, 0x00
	.type		$str$1,@object
	.size		$str$1,(__unnamed_1 - $str$1)
$str$1:
        /*0030*/ 	.byte	0x2f, 0x74, 0x6d, 0x70, 0x2f, 0x73, 0x61, 0x73, 0x73, 0x5f, 0x63, 0x75, 0x5f, 0x62, 0x63, 0x34
        /*0040*/ 	.byte	0x6c, 0x62, 0x67, 0x71, 0x66, 0x2f, 0x6b, 0x2e, 0x63, 0x75, 0x00
	.type		__unnamed_1,@object
	.size		__unnamed_1,(.L_0 - __unnamed_1)
__unnamed_1:
        /*004b*/ 	.byte	0x76, 0x6f, 0x69, 0x64, 0x20, 0x73, 0x71, 0x75, 0x61, 0x72, 0x65, 0x4d, 0x61, 0x74, 0x72, 0x69
        /*005b*/ 	.byte	0x78, 0x4d, 0x75, 0x6c, 0x28, 0x63, 0x6f, 0x6e, 0x73, 0x74, 0x20, 0x69, 0x6e, 0x74, 0x20, 0x2a
        /*006b*/ 	.byte	0x2c, 0x20, 0x63, 0x6f, 0x6e, 0x73, 0x74, 0x20, 0x69, 0x6e, 0x74, 0x20, 0x2a, 0x2c, 0x20, 0x69
        /*007b*/ 	.byte	0x6e, 0x74, 0x20, 0x2a, 0x2c, 0x20, 0x69, 0x6e, 0x74, 0x29, 0x00
.L_0:


//--------------------- .nv.shared.reserved.0     --------------------------
	.section	.nv.shared.reserved.0,"aw",@nobits
	.weak		__nv_reservedSMEM_offset_0_alias
	.size		__nv_reservedSMEM_offset_0_alias, 0, 64
	.other		__nv_reservedSMEM_offset_0_alias,@"STO_CUDA_RESERVED_SHARED STV_DEFAULT"
__nv_reservedSMEM_offset_0_alias:
	.zero		0
	.zero		64


//--------------------- .nv.constant0._Z15squareMatrixMulPKiS0_Pii --------------------------
	.section	.nv.constant0._Z15squareMatrixMulPKiS0_Pii,"a",@progbits
	.sectionflags	@""
	.align	4
.nv.constant0._Z15squareMatrixMulPKiS0_Pii:
	.zero		924


//--------------------- SYMBOLS --------------------------

	.type		.nv.reservedSmem.offset0,@object
	.size		.nv.reservedSmem.offset0,0x4
	.type		__assertfail,@function
